	.headerflags	@"EF_CUDA_TEXMODE_UNIFIED EF_CUDA_64BIT_ADDRESS EF_CUDA_ACCELERATORS EF_CUDA_SM90 EF_CUDA_VIRTUAL_SM(EF_CUDA_SM90)"
	.elftype	@"ET_EXEC"


//--------------------- .nv.info                  --------------------------
	.section	.nv.info,"",@"SHT_CUDA_INFO"
	.align	4


	//----- nvinfo : EIATTR_REGCOUNT
	.align		4
        /*0000*/ 	.byte	0x04, 0x2f
        /*0002*/ 	.short	(.L_1 - .L_0)
	.align		4
.L_0:
        /*0004*/ 	.word	index@(triton_poi_fused_add_clamp_3)
        /*0008*/ 	.word	0x00000008


	//----- nvinfo : EIATTR_MIN_STACK_SIZE
	.align		4
.L_1:
        /*000c*/ 	.byte	0x04, 0x12
        /*000e*/ 	.short	(.L_3 - .L_2)
	.align		4
.L_2:
        /*0010*/ 	.word	index@(triton_poi_fused_add_clamp_3)
        /*0014*/ 	.word	0x00000000


	//----- nvinfo : EIATTR_FRAME_SIZE
	.align		4
.L_3:
        /*0018*/ 	.byte	0x04, 0x11
        /*001a*/ 	.short	(.L_5 - .L_4)
	.align		4
.L_4:
        /*001c*/ 	.word	index@(triton_poi_fused_add_clamp_3)
        /*0020*/ 	.word	0x00000000


	//----- nvinfo : EIATTR_MIN_STACK_SIZE
	.align		4
.L_5:
        /*0024*/ 	.byte	0x04, 0x12
        /*0026*/ 	.short	(.L_7 - .L_6)
	.align		4
.L_6:
        /*0028*/ 	.word	index@(triton_poi_fused_add_clamp_3)
        /*002c*/ 	.word	0x00000000
.L_7:


//--------------------- .nv.info.triton_poi_fused_add_clamp_3 --------------------------
	.section	.nv.info.triton_poi_fused_add_clamp_3,"",@"SHT_CUDA_INFO"
	.sectionflags	@""
	.align	4


	//----- nvinfo : EIATTR_CUDA_API_VERSION
	.align		4
        /*0000*/ 	.byte	0x04, 0x37
        /*0002*/ 	.short	(.L_9 - .L_8)
.L_8:
        /*0004*/ 	.word	0x0000007c


	//----- nvinfo : EIATTR_KPARAM_INFO
	.align		4
.L_9:
        /*0008*/ 	.byte	0x04, 0x17
        /*000a*/ 	.short	(.L_11 - .L_10)
.L_10:
        /*000c*/ 	.word	0x00000000
        /*0010*/ 	.short	0x0001
        /*0012*/ 	.short	0x0008
        /*0014*/ 	.byte	0x00, 0xf0, 0x11, 0x00


	//----- nvinfo : EIATTR_KPARAM_INFO
	.align		4
.L_11:
        /*0018*/ 	.byte	0x04, 0x17
        /*001a*/ 	.short	(.L_13 - .L_12)
.L_12:
        /*001c*/ 	.word	0x00000000
        /*0020*/ 	.short	0x0000
        /*0022*/ 	.short	0x0000
        /*0024*/ 	.byte	0x00, 0xf4, 0x21, 0x00


	//----- nvinfo : EIATTR_SPARSE_MMA_MASK
	.align		4
.L_13:
        /*0028*/ 	.byte	0x03, 0x50
        /*002a*/ 	.short	0x0000


	//----- nvinfo : EIATTR_MAXREG_COUNT
	.align		4
        /*002c*/ 	.byte	0x03, 0x1b
        /*002e*/ 	.short	0x00ff


	//----- nvinfo : EIATTR_EXIT_INSTR_OFFSETS
	.align		4
        /*0030*/ 	.byte	0x04, 0x1c
        /*0032*/ 	.short	(.L_15 - .L_14)


	//   ....[0]....
.L_14:
        /*0034*/ 	.word	0x00000120


	//   ....[1]....
        /*0038*/ 	.word	0x00000150


	//----- nvinfo : EIATTR_REQNTID
	.align		4
.L_15:
        /*003c*/ 	.byte	0x04, 0x10
        /*003e*/ 	.short	(.L_17 - .L_16)
.L_16:
        /*0040*/ 	.word	0x00000020
        /*0044*/ 	.word	0x00000001
        /*0048*/ 	.word	0x00000001


	//----- nvinfo : EIATTR_CBANK_PARAM_SIZE
	.align		4
.L_17:
        /*004c*/ 	.byte	0x03, 0x19
        /*004e*/ 	.short	0x000c


	//----- nvinfo : EIATTR_PARAM_CBANK
	.align		4
        /*0050*/ 	.byte	0x04, 0x0a
        /*0052*/ 	.short	(.L_19 - .L_18)
	.align		4
.L_18:
        /*0054*/ 	.word	index@(.nv.constant0.triton_poi_fused_add_clamp_3)
        /*0058*/ 	.short	0x0210
        /*005a*/ 	.short	0x000c


	//----- nvinfo : EIATTR_SW_WAR
	.align		4
.L_19:
        /*005c*/ 	.byte	0x04, 0x36
        /*005e*/ 	.short	(.L_21 - .L_20)
.L_20:
        /*0060*/ 	.word	0x00000008
.L_21:


//--------------------- .nv.callgraph             --------------------------
	.section	.nv.callgraph,"",@"SHT_CUDA_CALLGRAPH"
	.align	4
	.sectionentsize	8
	.align		4
        /*0000*/ 	.word	0x00000000
	.align		4
        /*0004*/ 	.word	0xffffffff
	.align		4
        /*0008*/ 	.word	0x00000000
	.align		4
        /*000c*/ 	.word	0xfffffffe
	.align		4
        /*0010*/ 	.word	0x00000000
	.align		4
        /*0014*/ 	.word	0xfffffffd
	.align		4
        /*0018*/ 	.word	0x00000000
	.align		4
        /*001c*/ 	.word	0xfffffffc


//--------------------- .text.triton_poi_fused_add_clamp_3 --------------------------
	.section	.text.triton_poi_fused_add_clamp_3,"ax",@progbits
	.align	128
        .global         triton_poi_fused_add_clamp_3
        .type           triton_poi_fused_add_clamp_3,@function
        .size           triton_poi_fused_add_clamp_3,(.L_x_1 - triton_poi_fused_add_clamp_3)
        .other          triton_poi_fused_add_clamp_3,@"STO_CUDA_ENTRY STV_DEFAULT"
triton_poi_fused_add_clamp_3:
.text.triton_poi_fused_add_clamp_3:
[----:B------:R-:W0:Y:S02]  /*0000*/  LDC R1, c[0x0][0x28] ;  /* 0x00000a00ff017b82 */ /* 0x000e240000000800 */
[----:B------:R-:W1:Y:S01]  /*0010*/  S2R R2, SR_TID.X ;  /* 0x0000000000027919 */ /* 0x000e620000002100 */
[----:B------:R-:W-:Y:S01]  /*0020*/  IMAD.MOV.U32 R5, RZ, RZ, 0x3dcccccd ;  /* 0x3dcccccdff057424 */ /* 0x000fe200078e00ff */
[----:B------:R-:W2:Y:S01]  /*0030*/  S2R R3, SR_CTAID.X ;  /* 0x0000000000037919 */ /* 0x000ea20000002500 */
[C---:B-1----:R-:W-:Y:S02]  /*0040*/  LOP3.LUT R0, R2.reuse, 0xf, RZ, 0xc0, !PT ;  /* 0x0000000f02007812 */ /* 0x042fe400078ec0ff */
[----:B------:R-:W-:-:S03]  /*0050*/  LOP3.LUT P0, RZ, R2, 0x10, RZ, 0xc0, !PT ;  /* 0x0000001002ff7812 */ /* 0x000fc6000780c0ff */
[----:B--2---:R-:W-:-:S05]  /*0060*/  IMAD R3, R3, 0x10, R0 ;  /* 0x0000001003037824 */ /* 0x004fca00078e0200 */
[----:B------:R-:W-:Y:S02]  /*0070*/  I2FP.F32.S32 R0, R3 ;  /* 0x0000000300007245 */ /* 0x000fe40000201400 */
[----:B------:R-:W-:-:S03]  /*0080*/  ISETP.LT.AND P0, PT, R3, 0xa, !P0 ;  /* 0x0000000a0300780c */ /* 0x000fc60004701270 */
[----:B------:R-:W-:-:S04]  /*0090*/  FADD R0, R0, 0.5 ;  /* 0x3f00000000007421 */ /* 0x000fc80000000000 */
[----:B------:R-:W-:Y:S02]  /*00a0*/  FFMA R0, R0, R5, -0.5 ;  /* 0xbf00000000007423 */ /* 0x000fe40000000005 */
[----:B------:R-:W1:Y:S03]  /*00b0*/  LDC.64 R4, c[0x0][0x210] ;  /* 0x00008400ff047b82 */ /* 0x000e660000000a00 */
[----:B------:R-:W-:-:S06]  /*00c0*/  FMNMX R0, RZ, R0, !PT ;  /* 0x00000000ff007209 */ /* 0x000fcc0007800000 */
[----:B------:R-:W2:Y:S02]  /*00d0*/  F2I.TRUNC.NTZ R0, R0 ;  /* 0x0000000000007305 */ /* 0x000ea4000020f100 */
[----:B--2---:R-:W-:Y:S01]  /*00e0*/  VIMNMX R2, R0, -0x1, PT ;  /* 0xffffffff00027848 */ /* 0x004fe20003fe0100 */
[----:B-1----:R-:W-:-:S04]  /*00f0*/  IMAD.WIDE R4, R3, 0x8, R4 ;  /* 0x0000000803047825 */ /* 0x002fc800078e0204 */
[----:B------:R-:W-:-:S05]  /*0100*/  VIADD R2, R2, 0x1 ;  /* 0x0000000102027836 */ /* 0x000fca0000000000 */
[----:B------:R-:W-:Y:S01]  /*0110*/  SHF.R.S32.HI R3, RZ, 0x1f, R2 ;  /* 0x0000001fff037819 */ /* 0x000fe20000011402 */
[----:B------:R-:W-:Y:S06]  /*0120*/  @!P0 EXIT ;  /* 0x000000000000894d */ /* 0x000fec0003800000 */
[----:B------:R-:W-:Y:S02]  /*0130*/  ULDC.64 UR4, c[0x0][0x208] ;  /* 0x0000820000047ab9 */ /* 0x000fe40000000a00 */
[----:B------:R-:W-:Y:S01]  /*0140*/  STG.E.64 desc[UR4][R4.64], R2 ;  /* 0x0000000204007986 */ /* 0x000fe2000c101b04 */
[----:B------:R-:W-:Y:S05]  /*0150*/  EXIT ;  /* 0x000000000000794d */ /* 0x000fea0003800000 */
.L_x_0:
[----:B------:R-:W-:-:S00]  /*0160*/  BRA `(.L_x_0) ;  /* 0xfffffffc00fc7947 */ /* 0x000fc0000383ffff */
[----:B------:R-:W-:-:S00]  /*0170*/  NOP ;  /* 0x0000000000007918 */ /* 0x000fc00000000000 */
        /* <DEDUP_REMOVED lines=8> */
.L_x_1:


//--------------------- .nv.constant0.triton_poi_fused_add_clamp_3 --------------------------
	.section	.nv.constant0.triton_poi_fused_add_clamp_3,"a",@progbits
	.sectionflags	@""
	.align	4
.nv.constant0.triton_poi_fused_add_clamp_3:
	.zero		540
